//
// Generated by NVIDIA NVVM Compiler
//
// Compiler Build ID: CL-36424714
// Cuda compilation tools, release 13.0, V13.0.88
// Based on NVVM 20.0.0
//

.version 9.0
.target sm_100
.address_size 64

	// .globl	_Z14naiveTransposePfS_i

.visible .entry _Z14naiveTransposePfS_i(
	.param .u64 .ptr .align 1 _Z14naiveTransposePfS_i_param_0,
	.param .u64 .ptr .align 1 _Z14naiveTransposePfS_i_param_1,
	.param .u32 _Z14naiveTransposePfS_i_param_2
)
{
	.reg .pred 	%p<2>;
	.reg .b32 	%r<13>;
	.reg .b32 	%f<2>;
	.reg .b64 	%rd<9>;

	ld.param.u64 	%rd1, [_Z14naiveTransposePfS_i_param_0];
	ld.param.u64 	%rd2, [_Z14naiveTransposePfS_i_param_1];
	ld.param.u32 	%r3, [_Z14naiveTransposePfS_i_param_2];
	mov.u32 	%r4, %ctaid.y;
	mov.u32 	%r5, %ntid.y;
	mov.u32 	%r6, %tid.y;
	mad.lo.s32 	%r1, %r4, %r5, %r6;
	mov.u32 	%r7, %ctaid.x;
	mov.u32 	%r8, %ntid.x;
	mov.u32 	%r9, %tid.x;
	mad.lo.s32 	%r2, %r7, %r8, %r9;
	max.s32 	%r10, %r1, %r2;
	setp.ge.s32 	%p1, %r10, %r3;
	@%p1 bra 	$L__BB0_2;
	cvta.to.global.u64 	%rd3, %rd1;
	cvta.to.global.u64 	%rd4, %rd2;
	mad.lo.s32 	%r11, %r3, %r1, %r2;
	mul.wide.s32 	%rd5, %r11, 4;
	add.s64 	%rd6, %rd3, %rd5;
	ld.global.f32 	%f1, [%rd6];
	mad.lo.s32 	%r12, %r3, %r2, %r1;
	mul.wide.s32 	%rd7, %r12, 4;
	add.s64 	%rd8, %rd4, %rd7;
	st.global.f32 	[%rd8], %f1;
$L__BB0_2:
	ret;

}


// ===== COMPILED SASS (sm_100) =====

	.target	sm_100

	.elftype	@"ET_EXEC"


//--------------------- .note.nv.tkinfo           --------------------------
	.section	.note.nv.tkinfo,"",@"SHT_NOTE"
	.sectionflags	@"SHF_NOTE_NV_TKINFO"
	.tkinfo
        /*0018*/ 	.word	0x00000002
        /*0030*/ 	.string	""
        /*0030*/ 	.string	"ptxas"
        /*0030*/ 	.string	"Cuda compilation tools, release 13.0, V13.0.88"
        /*0030*/ 	.string	"Build cuda_13.0.r13.0/compiler.36424714_0"
        /*0030*/ 	.string	"-arch sm_100 -m 64 "



//--------------------- .note.nv.cuinfo           --------------------------
	.section	.note.nv.cuinfo,"",@"SHT_NOTE"
	.sectionflags	@"SHF_NOTE_NV_CUINFO"
        /*0018*/ 	.short	0x0002
        /*001a*/ 	.short	0x0064
        /*001c*/ 	.short	0x0082
	.zero		2


//--------------------- .nv.info                  --------------------------
	.section	.nv.info,"",@"SHT_CUDA_INFO"
	.align	4


	//----- nvinfo : EIATTR_REGCOUNT
	.align		4
        /*0000*/ 	.byte	0x04, 0x2f
        /*0002*/ 	.short	(.L_1 - .L_0)
	.align		4
.L_0:
        /*0004*/ 	.word	index@(_Z14naiveTransposePfS_i)
        /*0008*/ 	.word	0x0000000a


	//----- nvinfo : EIATTR_FRAME_SIZE
	.align		4
.L_1:
        /*000c*/ 	.byte	0x04, 0x11
        /*000e*/ 	.short	(.L_3 - .L_2)
	.align		4
.L_2:
        /*0010*/ 	.word	index@(_Z14naiveTransposePfS_i)
        /*0014*/ 	.word	0x00000000


	//----- nvinfo : EIATTR_MIN_STACK_SIZE
	.align		4
.L_3:
        /*0018*/ 	.byte	0x04, 0x12
        /*001a*/ 	.short	(.L_5 - .L_4)
	.align		4
.L_4:
        /*001c*/ 	.word	index@(_Z14naiveTransposePfS_i)
        /*0020*/ 	.word	0x00000000
.L_5:


//--------------------- .nv.compat                --------------------------
	.section	.nv.compat,"",@"SHT_CUDA_COMPAT_INFO"
	.align	4
        /*0000*/ 	.byte	0x02, 0x09, 0x00, 0x00, 0x02, 0x02, 0x01, 0x00, 0x02, 0x05, 0x05, 0x00, 0x03, 0x07, 0x01, 0x01
        /*0010*/ 	.byte	0x02, 0x03, 0x00, 0x00, 0x02, 0x06, 0x01, 0x00, 0x04, 0x0b, 0x08, 0x00, 0x09, 0x00, 0x00, 0x00
        /*0020*/ 	.byte	0x00, 0x00, 0x00, 0x00


//--------------------- .nv.info._Z14naiveTransposePfS_i --------------------------
	.section	.nv.info._Z14naiveTransposePfS_i,"",@"SHT_CUDA_INFO"
	.sectionflags	@""
	.align	4


	//----- nvinfo : EIATTR_CUDA_API_VERSION
	.align		4
        /*0000*/ 	.byte	0x04, 0x37
        /*0002*/ 	.short	(.L_7 - .L_6)
.L_6:
        /*0004*/ 	.word	0x00000082


	//----- nvinfo : EIATTR_KPARAM_INFO
	.align		4
.L_7:
        /*0008*/ 	.byte	0x04, 0x17
        /*000a*/ 	.short	(.L_9 - .L_8)
.L_8:
        /*000c*/ 	.word	0x00000000
        /*0010*/ 	.short	0x0002
        /*0012*/ 	.short	0x0010
        /*0014*/ 	.byte	0x00, 0xf0, 0x11, 0x00


	//----- nvinfo : EIATTR_KPARAM_INFO
	.align		4
.L_9:
        /*0018*/ 	.byte	0x04, 0x17
        /*001a*/ 	.short	(.L_11 - .L_10)
.L_10:
        /*001c*/ 	.word	0x00000000
        /*0020*/ 	.short	0x0001
        /*0022*/ 	.short	0x0008
        /*0024*/ 	.byte	0x00, 0xf5, 0x21, 0x00


	//----- nvinfo : EIATTR_KPARAM_INFO
	.align		4
.L_11:
        /*0028*/ 	.byte	0x04, 0x17
        /*002a*/ 	.short	(.L_13 - .L_12)
.L_12:
        /*002c*/ 	.word	0x00000000
        /*0030*/ 	.short	0x0000
        /*0032*/ 	.short	0x0000
        /*0034*/ 	.byte	0x00, 0xf5, 0x21, 0x00


	//----- nvinfo : EIATTR_SPARSE_MMA_MASK
	.align		4
.L_13:
        /*0038*/ 	.byte	0x03, 0x50
        /*003a*/ 	.short	0x0000


	//----- nvinfo : EIATTR_MAXREG_COUNT
	.align		4
        /*003c*/ 	.byte	0x03, 0x1b
        /*003e*/ 	.short	0x00ff


	//----- nvinfo : EIATTR_MERCURY_ISA_VERSION
	.align		4
        /*0040*/ 	.byte	0x03, 0x5f
        /*0042*/ 	.short	0x0101


	//----- nvinfo : EIATTR_VRC_CTA_INIT_COUNT
	.align		4
        /*0044*/ 	.byte	0x02, 0x4a
	.zero		1
	.zero		1


	//----- nvinfo : EIATTR_EXIT_INSTR_OFFSETS
	.align		4
        /*0048*/ 	.byte	0x04, 0x1c
        /*004a*/ 	.short	(.L_15 - .L_14)


	//   ....[0]....
.L_14:
        /*004c*/ 	.word	0x000000c0


	//   ....[1]....
        /*0050*/ 	.word	0x00000160


	//----- nvinfo : EIATTR_CBANK_PARAM_SIZE
	.align		4
.L_15:
        /*0054*/ 	.byte	0x03, 0x19
        /*0056*/ 	.short	0x0014


	//----- nvinfo : EIATTR_PARAM_CBANK
	.align		4
        /*0058*/ 	.byte	0x04, 0x0a
        /*005a*/ 	.short	(.L_17 - .L_16)
	.align		4
.L_16:
        /*005c*/ 	.word	index@(.nv.constant0._Z14naiveTransposePfS_i)
        /*0060*/ 	.short	0x0380
        /*0062*/ 	.short	0x0014


	//----- nvinfo : EIATTR_SW_WAR
	.align		4
.L_17:
        /*0064*/ 	.byte	0x04, 0x36
        /*0066*/ 	.short	(.L_19 - .L_18)
.L_18:
        /*0068*/ 	.word	0x00000008
.L_19:


//--------------------- .nv.callgraph             --------------------------
	.section	.nv.callgraph,"",@"SHT_CUDA_CALLGRAPH"
	.align	4
	.sectionentsize	8
	.align		4
        /*0000*/ 	.word	0x00000000
	.align		4
        /*0004*/ 	.word	0xffffffff
	.align		4
        /*0008*/ 	.word	0x00000000
	.align		4
        /*000c*/ 	.word	0xfffffffe
	.align		4
        /*0010*/ 	.word	0x00000000
	.align		4
        /*0014*/ 	.word	0xfffffffd
	.align		4
        /*0018*/ 	.word	0x00000000
	.align		4
        /*001c*/ 	.word	0xfffffffc


//--------------------- .text._Z14naiveTransposePfS_i --------------------------
	.section	.text._Z14naiveTransposePfS_i,"ax",@progbits
	.align	128
        .global         _Z14naiveTransposePfS_i
        .type           _Z14naiveTransposePfS_i,@function
        .size           _Z14naiveTransposePfS_i,(.L_x_1 - _Z14naiveTransposePfS_i)
        .other          _Z14naiveTransposePfS_i,@"STO_CUDA_ENTRY STV_DEFAULT"
_Z14naiveTransposePfS_i:
.text._Z14naiveTransposePfS_i:
[----:B------:R-:W-:Y:S01]  /*0000*/  LDC R1, c[0x0][0x37c] ;  /* 0x0000df00ff017b82 */ /* 0x000fe20000000800 */
[----:B------:R-:W0:Y:S07]  /*0010*/  S2R R3, SR_TID.Y ;  /* 0x0000000000037919 */ /* 0x000e2e0000002200 */
[----:B------:R-:W0:Y:S01]  /*0020*/  LDC R0, c[0x0][0x364] ;  /* 0x0000d900ff007b82 */ /* 0x000e220000000800 */
[----:B------:R-:W1:Y:S01]  /*0030*/  LDCU UR6, c[0x0][0x390] ;  /* 0x00007200ff0677ac */ /* 0x000e620008000800 */
[----:B------:R-:W2:Y:S06]  /*0040*/  S2R R2, SR_TID.X ;  /* 0x0000000000027919 */ /* 0x000eac0000002100 */
[----:B------:R-:W0:Y:S08]  /*0050*/  S2UR UR4, SR_CTAID.Y ;  /* 0x00000000000479c3 */ /* 0x000e300000002600 */
[----:B------:R-:W2:Y:S08]  /*0060*/  S2UR UR5, SR_CTAID.X ;  /* 0x00000000000579c3 */ /* 0x000eb00000002500 */
[----:B------:R-:W2:Y:S01]  /*0070*/  LDC R7, c[0x0][0x360] ;  /* 0x0000d800ff077b82 */ /* 0x000ea20000000800 */
[----:B0-----:R-:W-:-:S02]  /*0080*/  IMAD R0, R0, UR4, R3 ;  /* 0x0000000400007c24 */ /* 0x001fc4000f8e0203 */
[----:B--2---:R-:W-:-:S05]  /*0090*/  IMAD R7, R7, UR5, R2 ;  /* 0x0000000507077c24 */ /* 0x004fca000f8e0202 */
[----:B------:R-:W-:-:S04]  /*00a0*/  VIMNMX R2, PT, PT, R0, R7, !PT ;  /* 0x0000000700027248 */ /* 0x000fc80007fe0100 */
[----:B-1----:R-:W-:-:S13]  /*00b0*/  ISETP.GE.AND P0, PT, R2, UR6, PT ;  /* 0x0000000602007c0c */ /* 0x002fda000bf06270 */
[----:B------:R-:W-:Y:S05]  /*00c0*/  @P0 EXIT ;  /* 0x000000000000094d */ /* 0x000fea0003800000 */
[----:B------:R-:W0:Y:S01]  /*00d0*/  LDC.64 R2, c[0x0][0x380] ;  /* 0x0000e000ff027b82 */ /* 0x000e220000000a00 */
[----:B------:R-:W1:Y:S01]  /*00e0*/  LDCU.64 UR4, c[0x0][0x358] ;  /* 0x00006b00ff0477ac */ /* 0x000e620008000a00 */
[----:B------:R-:W-:-:S04]  /*00f0*/  IMAD R5, R0, UR6, R7 ;  /* 0x0000000600057c24 */ /* 0x000fc8000f8e0207 */
[----:B0-----:R-:W-:Y:S02]  /*0100*/  IMAD.WIDE R2, R5, 0x4, R2 ;  /* 0x0000000405027825 */ /* 0x001fe400078e0202 */
[----:B------:R-:W0:Y:S04]  /*0110*/  LDC.64 R4, c[0x0][0x388] ;  /* 0x0000e200ff047b82 */ /* 0x000e280000000a00 */
[----:B-1----:R-:W2:Y:S01]  /*0120*/  LDG.E R3, desc[UR4][R2.64] ;  /* 0x0000000402037981 */ /* 0x002ea2000c1e1900 */
[----:B------:R-:W-:-:S04]  /*0130*/  IMAD R7, R7, UR6, R0 ;  /* 0x0000000607077c24 */ /* 0x000fc8000f8e0200 */
[----:B0-----:R-:W-:-:S05]  /*0140*/  IMAD.WIDE R4, R7, 0x4, R4 ;  /* 0x0000000407047825 */ /* 0x001fca00078e0204 */
[----:B--2---:R-:W-:Y:S01]  /*0150*/  STG.E desc[UR4][R4.64], R3 ;  /* 0x0000000304007986 */ /* 0x004fe2000c101904 */
[----:B------:R-:W-:Y:S05]  /*0160*/  EXIT ;  /* 0x000000000000794d */ /* 0x000fea0003800000 */
.L_x_0:
[----:B------:R-:W-:-:S00]  /*0170*/  BRA `(.L_x_0) ;  /* 0xfffffffc00fc7947 */ /* 0x000fc0000383ffff */
[----:B------:R-:W-:-:S00]  /*0180*/  NOP ;  /* 0x0000000000007918 */ /* 0x000fc00000000000 */
[----:B------:R-:W-:-:S00]  /*0190*/  NOP ;  /* 0x0000000000007918 */ /* 0x000fc00000000000 */
[----:B------:R-:W-:-:S00]  /*01a0*/  NOP ;  /* 0x0000000000007918 */ /* 0x000fc00000000000 */
[----:B------:R-:W-:-:S00]  /*01b0*/  NOP ;  /* 0x0000000000007918 */ /* 0x000fc00000000000 */
[----:B------:R-:W-:-:S00]  /*01c0*/  NOP ;  /* 0x0000000000007918 */ /* 0x000fc00000000000 */
[----:B------:R-:W-:-:S00]  /*01d0*/  NOP ;  /* 0x0000000000007918 */ /* 0x000fc00000000000 */
[----:B------:R-:W-:-:S00]  /*01e0*/  NOP ;  /* 0x0000000000007918 */ /* 0x000fc00000000000 */
[----:B------:R-:W-:-:S00]  /*01f0*/  NOP ;  /* 0x0000000000007918 */ /* 0x000fc00000000000 */
.L_x_1:


//--------------------- .nv.shared.reserved.0     --------------------------
	.section	.nv.shared.reserved.0,"aw",@nobits
	.weak		__nv_reservedSMEM_offset_0_alias
	.size		__nv_reservedSMEM_offset_0_alias, 0, 64
	.other		__nv_reservedSMEM_offset_0_alias,@"STO_CUDA_RESERVED_SHARED STV_DEFAULT"
__nv_reservedSMEM_offset_0_alias:
	.zero		0
	.zero		64


//--------------------- .nv.constant0._Z14naiveTransposePfS_i --------------------------
	.section	.nv.constant0._Z14naiveTransposePfS_i,"a",@progbits
	.sectionflags	@""
	.align	4
.nv.constant0._Z14naiveTransposePfS_i:
	.zero		916


//--------------------- SYMBOLS --------------------------

	.type		.nv.reservedSmem.offset0,@object
	.size		.nv.reservedSmem.offset0,0x4
